//
// Generated by NVIDIA NVVM Compiler
//
// Compiler Build ID: CL-36424714
// Cuda compilation tools, release 13.0, V13.0.88
// Based on NVVM 20.0.0
//

.version 9.0
.target sm_100
.address_size 64

	// .globl	_Z8myKernelPfi

.visible .entry _Z8myKernelPfi(
	.param .u64 .ptr .align 1 _Z8myKernelPfi_param_0,
	.param .u32 _Z8myKernelPfi_param_1
)
{
	.reg .pred 	%p<2>;
	.reg .b32 	%r<6>;
	.reg .b32 	%f<3>;
	.reg .b64 	%rd<5>;

	ld.param.u64 	%rd1, [_Z8myKernelPfi_param_0];
	ld.param.u32 	%r2, [_Z8myKernelPfi_param_1];
	mov.u32 	%r3, %ctaid.x;
	mov.u32 	%r4, %ntid.x;
	mov.u32 	%r5, %tid.x;
	mad.lo.s32 	%r1, %r3, %r4, %r5;
	setp.ge.s32 	%p1, %r1, %r2;
	@%p1 bra 	$L__BB0_2;
	cvta.to.global.u64 	%rd2, %rd1;
	mul.wide.s32 	%rd3, %r1, 4;
	add.s64 	%rd4, %rd2, %rd3;
	ld.global.f32 	%f1, [%rd4];
	add.f32 	%f2, %f1, %f1;
	st.global.f32 	[%rd4], %f2;
$L__BB0_2:
	ret;

}


// ===== COMPILED SASS (sm_100) =====

	.target	sm_100

	.elftype	@"ET_EXEC"


//--------------------- .note.nv.tkinfo           --------------------------
	.section	.note.nv.tkinfo,"",@"SHT_NOTE"
	.sectionflags	@"SHF_NOTE_NV_TKINFO"
	.tkinfo
        /*0018*/ 	.word	0x00000002
        /*0030*/ 	.string	""
        /*0030*/ 	.string	"ptxas"
        /*0030*/ 	.string	"Cuda compilation tools, release 13.0, V13.0.88"
        /*0030*/ 	.string	"Build cuda_13.0.r13.0/compiler.36424714_0"
        /*0030*/ 	.string	"-arch sm_100 -m 64 "



//--------------------- .note.nv.cuinfo           --------------------------
	.section	.note.nv.cuinfo,"",@"SHT_NOTE"
	.sectionflags	@"SHF_NOTE_NV_CUINFO"
        /*0018*/ 	.short	0x0002
        /*001a*/ 	.short	0x0064
        /*001c*/ 	.short	0x0082
	.zero		2


//--------------------- .nv.info                  --------------------------
	.section	.nv.info,"",@"SHT_CUDA_INFO"
	.align	4


	//----- nvinfo : EIATTR_REGCOUNT
	.align		4
        /*0000*/ 	.byte	0x04, 0x2f
        /*0002*/ 	.short	(.L_1 - .L_0)
	.align		4
.L_0:
        /*0004*/ 	.word	index@(_Z8myKernelPfi)
        /*0008*/ 	.word	0x00000008


	//----- nvinfo : EIATTR_FRAME_SIZE
	.align		4
.L_1:
        /*000c*/ 	.byte	0x04, 0x11
        /*000e*/ 	.short	(.L_3 - .L_2)
	.align		4
.L_2:
        /*0010*/ 	.word	index@(_Z8myKernelPfi)
        /*0014*/ 	.word	0x00000000


	//----- nvinfo : EIATTR_MIN_STACK_SIZE
	.align		4
.L_3:
        /*0018*/ 	.byte	0x04, 0x12
        /*001a*/ 	.short	(.L_5 - .L_4)
	.align		4
.L_4:
        /*001c*/ 	.word	index@(_Z8myKernelPfi)
        /*0020*/ 	.word	0x00000000
.L_5:


//--------------------- .nv.compat                --------------------------
	.section	.nv.compat,"",@"SHT_CUDA_COMPAT_INFO"
	.align	4
        /*0000*/ 	.byte	0x02, 0x09, 0x00, 0x00, 0x02, 0x02, 0x01, 0x00, 0x02, 0x05, 0x05, 0x00, 0x03, 0x07, 0x01, 0x01
        /*0010*/ 	.byte	0x02, 0x03, 0x00, 0x00, 0x02, 0x06, 0x01, 0x00, 0x04, 0x0b, 0x08, 0x00, 0x09, 0x00, 0x00, 0x00
        /*0020*/ 	.byte	0x00, 0x00, 0x00, 0x00


//--------------------- .nv.info._Z8myKernelPfi   --------------------------
	.section	.nv.info._Z8myKernelPfi,"",@"SHT_CUDA_INFO"
	.sectionflags	@""
	.align	4


	//----- nvinfo : EIATTR_CUDA_API_VERSION
	.align		4
        /*0000*/ 	.byte	0x04, 0x37
        /*0002*/ 	.short	(.L_7 - .L_6)
.L_6:
        /*0004*/ 	.word	0x00000082


	//----- nvinfo : EIATTR_KPARAM_INFO
	.align		4
.L_7:
        /*0008*/ 	.byte	0x04, 0x17
        /*000a*/ 	.short	(.L_9 - .L_8)
.L_8:
        /*000c*/ 	.word	0x00000000
        /*0010*/ 	.short	0x0001
        /*0012*/ 	.short	0x0008
        /*0014*/ 	.byte	0x00, 0xf0, 0x11, 0x00


	//----- nvinfo : EIATTR_KPARAM_INFO
	.align		4
.L_9:
        /*0018*/ 	.byte	0x04, 0x17
        /*001a*/ 	.short	(.L_11 - .L_10)
.L_10:
        /*001c*/ 	.word	0x00000000
        /*0020*/ 	.short	0x0000
        /*0022*/ 	.short	0x0000
        /*0024*/ 	.byte	0x00, 0xf5, 0x21, 0x00


	//----- nvinfo : EIATTR_SPARSE_MMA_MASK
	.align		4
.L_11:
        /*0028*/ 	.byte	0x03, 0x50
        /*002a*/ 	.short	0x0000


	//----- nvinfo : EIATTR_MAXREG_COUNT
	.align		4
        /*002c*/ 	.byte	0x03, 0x1b
        /*002e*/ 	.short	0x00ff


	//----- nvinfo : EIATTR_MERCURY_ISA_VERSION
	.align		4
        /*0030*/ 	.byte	0x03, 0x5f
        /*0032*/ 	.short	0x0101


	//----- nvinfo : EIATTR_VRC_CTA_INIT_COUNT
	.align		4
        /*0034*/ 	.byte	0x02, 0x4a
	.zero		1
	.zero		1


	//----- nvinfo : EIATTR_EXIT_INSTR_OFFSETS
	.align		4
        /*0038*/ 	.byte	0x04, 0x1c
        /*003a*/ 	.short	(.L_13 - .L_12)


	//   ....[0]....
.L_12:
        /*003c*/ 	.word	0x00000070


	//   ....[1]....
        /*0040*/ 	.word	0x000000e0


	//----- nvinfo : EIATTR_CBANK_PARAM_SIZE
	.align		4
.L_13:
        /*0044*/ 	.byte	0x03, 0x19
        /*0046*/ 	.short	0x000c


	//----- nvinfo : EIATTR_PARAM_CBANK
	.align		4
        /*0048*/ 	.byte	0x04, 0x0a
        /*004a*/ 	.short	(.L_15 - .L_14)
	.align		4
.L_14:
        /*004c*/ 	.word	index@(.nv.constant0._Z8myKernelPfi)
        /*0050*/ 	.short	0x0380
        /*0052*/ 	.short	0x000c


	//----- nvinfo : EIATTR_SW_WAR
	.align		4
.L_15:
        /*0054*/ 	.byte	0x04, 0x36
        /*0056*/ 	.short	(.L_17 - .L_16)
.L_16:
        /*0058*/ 	.word	0x00000008
.L_17:


//--------------------- .nv.callgraph             --------------------------
	.section	.nv.callgraph,"",@"SHT_CUDA_CALLGRAPH"
	.align	4
	.sectionentsize	8
	.align		4
        /*0000*/ 	.word	0x00000000
	.align		4
        /*0004*/ 	.word	0xffffffff
	.align		4
        /*0008*/ 	.word	0x00000000
	.align		4
        /*000c*/ 	.word	0xfffffffe
	.align		4
        /*0010*/ 	.word	0x00000000
	.align		4
        /*0014*/ 	.word	0xfffffffd
	.align		4
        /*0018*/ 	.word	0x00000000
	.align		4
        /*001c*/ 	.word	0xfffffffc


//--------------------- .text._Z8myKernelPfi      --------------------------
	.section	.text._Z8myKernelPfi,"ax",@progbits
	.align	128
        .global         _Z8myKernelPfi
        .type           _Z8myKernelPfi,@function
        .size           _Z8myKernelPfi,(.L_x_1 - _Z8myKernelPfi)
        .other          _Z8myKernelPfi,@"STO_CUDA_ENTRY STV_DEFAULT"
_Z8myKernelPfi:
.text._Z8myKernelPfi:
[----:B------:R-:W-:Y:S01]  /*0000*/  LDC R1, c[0x0][0x37c] ;  /* 0x0000df00ff017b82 */ /* 0x000fe20000000800 */
[----:B------:R-:W0:Y:S07]  /*0010*/  S2R R0, SR_TID.X ;  /* 0x0000000000007919 */ /* 0x000e2e0000002100 */
[----:B------:R-:W0:Y:S01]  /*0020*/  S2UR UR4, SR_CTAID.X ;  /* 0x00000000000479c3 */ /* 0x000e220000002500 */
[----:B------:R-:W1:Y:S07]  /*0030*/  LDCU UR5, c[0x0][0x388] ;  /* 0x00007100ff0577ac */ /* 0x000e6e0008000800 */
[----:B------:R-:W0:Y:S02]  /*0040*/  LDC R5, c[0x0][0x360] ;  /* 0x0000d800ff057b82 */ /* 0x000e240000000800 */
[----:B0-----:R-:W-:-:S05]  /*0050*/  IMAD R5, R5, UR4, R0 ;  /* 0x0000000405057c24 */ /* 0x001fca000f8e0200 */
[----:B-1----:R-:W-:-:S13]  /*0060*/  ISETP.GE.AND P0, PT, R5, UR5, PT ;  /* 0x0000000505007c0c */ /* 0x002fda000bf06270 */
[----:B------:R-:W-:Y:S05]  /*0070*/  @P0 EXIT ;  /* 0x000000000000094d */ /* 0x000fea0003800000 */
[----:B------:R-:W0:Y:S01]  /*0080*/  LDC.64 R2, c[0x0][0x380] ;  /* 0x0000e000ff027b82 */ /* 0x000e220000000a00 */
[----:B------:R-:W1:Y:S01]  /*0090*/  LDCU.64 UR4, c[0x0][0x358] ;  /* 0x00006b00ff0477ac */ /* 0x000e620008000a00 */
[----:B0-----:R-:W-:-:S05]  /*00a0*/  IMAD.WIDE R2, R5, 0x4, R2 ;  /* 0x0000000405027825 */ /* 0x001fca00078e0202 */
[----:B-1----:R-:W2:Y:S02]  /*00b0*/  LDG.E R0, desc[UR4][R2.64] ;  /* 0x0000000402007981 */ /* 0x002ea4000c1e1900 */
[----:B--2---:R-:W-:-:S05]  /*00c0*/  FADD R5, R0, R0 ;  /* 0x0000000000057221 */ /* 0x004fca0000000000 */
[----:B------:R-:W-:Y:S01]  /*00d0*/  STG.E desc[UR4][R2.64], R5 ;  /* 0x0000000502007986 */ /* 0x000fe2000c101904 */
[----:B------:R-:W-:Y:S05]  /*00e0*/  EXIT ;  /* 0x000000000000794d */ /* 0x000fea0003800000 */
.L_x_0:
[----:B------:R-:W-:-:S00]  /*00f0*/  BRA `(.L_x_0) ;  /* 0xfffffffc00fc7947 */ /* 0x000fc0000383ffff */
[----:B------:R-:W-:-:S00]  /*0100*/  NOP ;  /* 0x0000000000007918 */ /* 0x000fc00000000000 */
[----:B------:R-:W-:-:S00]  /*0110*/  NOP ;  /* 0x0000000000007918 */ /* 0x000fc00000000000 */
[----:B------:R-:W-:-:S00]  /*0120*/  NOP ;  /* 0x0000000000007918 */ /* 0x000fc00000000000 */
[----:B------:R-:W-:-:S00]  /*0130*/  NOP ;  /* 0x0000000000007918 */ /* 0x000fc00000000000 */
[----:B------:R-:W-:-:S00]  /*0140*/  NOP ;  /* 0x0000000000007918 */ /* 0x000fc00000000000 */
[----:B------:R-:W-:-:S00]  /*0150*/  NOP ;  /* 0x0000000000007918 */ /* 0x000fc00000000000 */
[----:B------:R-:W-:-:S00]  /*0160*/  NOP ;  /* 0x0000000000007918 */ /* 0x000fc00000000000 */
[----:B------:R-:W-:-:S00]  /*0170*/  NOP ;  /* 0x0000000000007918 */ /* 0x000fc00000000000 */
.L_x_1:


//--------------------- .nv.shared.reserved.0     --------------------------
	.section	.nv.shared.reserved.0,"aw",@nobits
	.weak		__nv_reservedSMEM_offset_0_alias
	.size		__nv_reservedSMEM_offset_0_alias, 0, 64
	.other		__nv_reservedSMEM_offset_0_alias,@"STO_CUDA_RESERVED_SHARED STV_DEFAULT"
__nv_reservedSMEM_offset_0_alias:
	.zero		0
	.zero		64


//--------------------- .nv.constant0._Z8myKernelPfi --------------------------
	.section	.nv.constant0._Z8myKernelPfi,"a",@progbits
	.sectionflags	@""
	.align	4
.nv.constant0._Z8myKernelPfi:
	.zero		908


//--------------------- SYMBOLS --------------------------

	.type		.nv.reservedSmem.offset0,@object
	.size		.nv.reservedSmem.offset0,0x4
